//
// Generated by NVIDIA NVVM Compiler
//
// Compiler Build ID: CL-36424714
// Cuda compilation tools, release 13.0, V13.0.88
// Based on NVVM 20.0.0
//

.version 9.0
.target sm_100
.address_size 64

	// .globl	_Z9vectorAddPfS_S_i

.visible .entry _Z9vectorAddPfS_S_i(
	.param .u64 .ptr .align 1 _Z9vectorAddPfS_S_i_param_0,
	.param .u64 .ptr .align 1 _Z9vectorAddPfS_S_i_param_1,
	.param .u64 .ptr .align 1 _Z9vectorAddPfS_S_i_param_2,
	.param .u32 _Z9vectorAddPfS_S_i_param_3
)
{
	.reg .pred 	%p<2>;
	.reg .b32 	%r<6>;
	.reg .b32 	%f<4>;
	.reg .b64 	%rd<11>;

	ld.param.u64 	%rd1, [_Z9vectorAddPfS_S_i_param_0];
	ld.param.u64 	%rd2, [_Z9vectorAddPfS_S_i_param_1];
	ld.param.u64 	%rd3, [_Z9vectorAddPfS_S_i_param_2];
	ld.param.u32 	%r2, [_Z9vectorAddPfS_S_i_param_3];
	mov.u32 	%r3, %ctaid.x;
	mov.u32 	%r4, %ntid.x;
	mov.u32 	%r5, %tid.x;
	mad.lo.s32 	%r1, %r3, %r4, %r5;
	setp.ge.s32 	%p1, %r1, %r2;
	@%p1 bra 	$L__BB0_2;
	cvta.to.global.u64 	%rd4, %rd1;
	cvta.to.global.u64 	%rd5, %rd2;
	cvta.to.global.u64 	%rd6, %rd3;
	mul.wide.s32 	%rd7, %r1, 4;
	add.s64 	%rd8, %rd4, %rd7;
	ld.global.f32 	%f1, [%rd8];
	add.s64 	%rd9, %rd5, %rd7;
	ld.global.f32 	%f2, [%rd9];
	add.f32 	%f3, %f1, %f2;
	add.s64 	%rd10, %rd6, %rd7;
	st.global.f32 	[%rd10], %f3;
$L__BB0_2:
	ret;

}
	// .globl	_Z9vectorMulPfS_S_i
.visible .entry _Z9vectorMulPfS_S_i(
	.param .u64 .ptr .align 1 _Z9vectorMulPfS_S_i_param_0,
	.param .u64 .ptr .align 1 _Z9vectorMulPfS_S_i_param_1,
	.param .u64 .ptr .align 1 _Z9vectorMulPfS_S_i_param_2,
	.param .u32 _Z9vectorMulPfS_S_i_param_3
)
{
	.reg .pred 	%p<2>;
	.reg .b32 	%r<6>;
	.reg .b32 	%f<4>;
	.reg .b64 	%rd<11>;

	ld.param.u64 	%rd1, [_Z9vectorMulPfS_S_i_param_0];
	ld.param.u64 	%rd2, [_Z9vectorMulPfS_S_i_param_1];
	ld.param.u64 	%rd3, [_Z9vectorMulPfS_S_i_param_2];
	ld.param.u32 	%r2, [_Z9vectorMulPfS_S_i_param_3];
	mov.u32 	%r3, %ctaid.x;
	mov.u32 	%r4, %ntid.x;
	mov.u32 	%r5, %tid.x;
	mad.lo.s32 	%r1, %r3, %r4, %r5;
	setp.ge.s32 	%p1, %r1, %r2;
	@%p1 bra 	$L__BB1_2;
	cvta.to.global.u64 	%rd4, %rd1;
	cvta.to.global.u64 	%rd5, %rd2;
	cvta.to.global.u64 	%rd6, %rd3;
	mul.wide.s32 	%rd7, %r1, 4;
	add.s64 	%rd8, %rd4, %rd7;
	ld.global.f32 	%f1, [%rd8];
	add.s64 	%rd9, %rd5, %rd7;
	ld.global.f32 	%f2, [%rd9];
	mul.f32 	%f3, %f1, %f2;
	add.s64 	%rd10, %rd6, %rd7;
	st.global.f32 	[%rd10], %f3;
$L__BB1_2:
	ret;

}
	// .globl	_Z11vectorScalePffi
.visible .entry _Z11vectorScalePffi(
	.param .u64 .ptr .align 1 _Z11vectorScalePffi_param_0,
	.param .f32 _Z11vectorScalePffi_param_1,
	.param .u32 _Z11vectorScalePffi_param_2
)
{
	.reg .pred 	%p<2>;
	.reg .b32 	%r<6>;
	.reg .b32 	%f<4>;
	.reg .b64 	%rd<5>;

	ld.param.u64 	%rd1, [_Z11vectorScalePffi_param_0];
	ld.param.f32 	%f1, [_Z11vectorScalePffi_param_1];
	ld.param.u32 	%r2, [_Z11vectorScalePffi_param_2];
	mov.u32 	%r3, %ctaid.x;
	mov.u32 	%r4, %ntid.x;
	mov.u32 	%r5, %tid.x;
	mad.lo.s32 	%r1, %r3, %r4, %r5;
	setp.ge.s32 	%p1, %r1, %r2;
	@%p1 bra 	$L__BB2_2;
	cvta.to.global.u64 	%rd2, %rd1;
	mul.wide.s32 	%rd3, %r1, 4;
	add.s64 	%rd4, %rd2, %rd3;
	ld.global.f32 	%f2, [%rd4];
	mul.f32 	%f3, %f1, %f2;
	st.global.f32 	[%rd4], %f3;
$L__BB2_2:
	ret;

}


// ===== COMPILED SASS (sm_100) =====

	.target	sm_100

	.elftype	@"ET_EXEC"


//--------------------- .note.nv.tkinfo           --------------------------
	.section	.note.nv.tkinfo,"",@"SHT_NOTE"
	.sectionflags	@"SHF_NOTE_NV_TKINFO"
	.tkinfo
        /*0018*/ 	.word	0x00000002
        /*0030*/ 	.string	""
        /*0030*/ 	.string	"ptxas"
        /*0030*/ 	.string	"Cuda compilation tools, release 13.0, V13.0.88"
        /*0030*/ 	.string	"Build cuda_13.0.r13.0/compiler.36424714_0"
        /*0030*/ 	.string	"-arch sm_100 -m 64 "



//--------------------- .note.nv.cuinfo           --------------------------
	.section	.note.nv.cuinfo,"",@"SHT_NOTE"
	.sectionflags	@"SHF_NOTE_NV_CUINFO"
        /*0018*/ 	.short	0x0002
        /*001a*/ 	.short	0x0064
        /*001c*/ 	.short	0x0082
	.zero		2


//--------------------- .nv.info                  --------------------------
	.section	.nv.info,"",@"SHT_CUDA_INFO"
	.align	4


	//----- nvinfo : EIATTR_REGCOUNT
	.align		4
        /*0000*/ 	.byte	0x04, 0x2f
        /*0002*/ 	.short	(.L_1 - .L_0)
	.align		4
.L_0:
        /*0004*/ 	.word	index@(_Z9vectorAddPfS_S_i)
        /*0008*/ 	.word	0x0000000c


	//----- nvinfo : EIATTR_FRAME_SIZE
	.align		4
.L_1:
        /*000c*/ 	.byte	0x04, 0x11
        /*000e*/ 	.short	(.L_3 - .L_2)
	.align		4
.L_2:
        /*0010*/ 	.word	index@(_Z9vectorAddPfS_S_i)
        /*0014*/ 	.word	0x00000000


	//----- nvinfo : EIATTR_REGCOUNT
	.align		4
.L_3:
        /*0018*/ 	.byte	0x04, 0x2f
        /*001a*/ 	.short	(.L_5 - .L_4)
	.align		4
.L_4:
        /*001c*/ 	.word	index@(_Z9vectorMulPfS_S_i)
        /*0020*/ 	.word	0x0000000c


	//----- nvinfo : EIATTR_FRAME_SIZE
	.align		4
.L_5:
        /*0024*/ 	.byte	0x04, 0x11
        /*0026*/ 	.short	(.L_7 - .L_6)
	.align		4
.L_6:
        /*0028*/ 	.word	index@(_Z9vectorMulPfS_S_i)
        /*002c*/ 	.word	0x00000000


	//----- nvinfo : EIATTR_REGCOUNT
	.align		4
.L_7:
        /*0030*/ 	.byte	0x04, 0x2f
        /*0032*/ 	.short	(.L_9 - .L_8)
	.align		4
.L_8:
        /*0034*/ 	.word	index@(_Z11vectorScalePffi)
        /*0038*/ 	.word	0x00000008


	//----- nvinfo : EIATTR_FRAME_SIZE
	.align		4
.L_9:
        /*003c*/ 	.byte	0x04, 0x11
        /*003e*/ 	.short	(.L_11 - .L_10)
	.align		4
.L_10:
        /*0040*/ 	.word	index@(_Z11vectorScalePffi)
        /*0044*/ 	.word	0x00000000


	//----- nvinfo : EIATTR_MIN_STACK_SIZE
	.align		4
.L_11:
        /*0048*/ 	.byte	0x04, 0x12
        /*004a*/ 	.short	(.L_13 - .L_12)
	.align		4
.L_12:
        /*004c*/ 	.word	index@(_Z11vectorScalePffi)
        /*0050*/ 	.word	0x00000000


	//----- nvinfo : EIATTR_MIN_STACK_SIZE
	.align		4
.L_13:
        /*0054*/ 	.byte	0x04, 0x12
        /*0056*/ 	.short	(.L_15 - .L_14)
	.align		4
.L_14:
        /*0058*/ 	.word	index@(_Z9vectorMulPfS_S_i)
        /*005c*/ 	.word	0x00000000


	//----- nvinfo : EIATTR_MIN_STACK_SIZE
	.align		4
.L_15:
        /*0060*/ 	.byte	0x04, 0x12
        /*0062*/ 	.short	(.L_17 - .L_16)
	.align		4
.L_16:
        /*0064*/ 	.word	index@(_Z9vectorAddPfS_S_i)
        /*0068*/ 	.word	0x00000000
.L_17:


//--------------------- .nv.compat                --------------------------
	.section	.nv.compat,"",@"SHT_CUDA_COMPAT_INFO"
	.align	4
        /*0000*/ 	.byte	0x02, 0x09, 0x00, 0x00, 0x02, 0x02, 0x01, 0x00, 0x02, 0x05, 0x05, 0x00, 0x03, 0x07, 0x01, 0x01
        /*0010*/ 	.byte	0x02, 0x03, 0x00, 0x00, 0x02, 0x06, 0x01, 0x00, 0x04, 0x0b, 0x08, 0x00, 0x09, 0x00, 0x00, 0x00
        /*0020*/ 	.byte	0x00, 0x00, 0x00, 0x00


//--------------------- .nv.info._Z11vectorScalePffi --------------------------
	.section	.nv.info._Z11vectorScalePffi,"",@"SHT_CUDA_INFO"
	.sectionflags	@""
	.align	4


	//----- nvinfo : EIATTR_CUDA_API_VERSION
	.align		4
        /*0000*/ 	.byte	0x04, 0x37
        /*0002*/ 	.short	(.L_19 - .L_18)
.L_18:
        /*0004*/ 	.word	0x00000082


	//----- nvinfo : EIATTR_KPARAM_INFO
	.align		4
.L_19:
        /*0008*/ 	.byte	0x04, 0x17
        /*000a*/ 	.short	(.L_21 - .L_20)
.L_20:
        /*000c*/ 	.word	0x00000000
        /*0010*/ 	.short	0x0002
        /*0012*/ 	.short	0x000c
        /*0014*/ 	.byte	0x00, 0xf0, 0x11, 0x00


	//----- nvinfo : EIATTR_KPARAM_INFO
	.align		4
.L_21:
        /*0018*/ 	.byte	0x04, 0x17
        /*001a*/ 	.short	(.L_23 - .L_22)
.L_22:
        /*001c*/ 	.word	0x00000000
        /*0020*/ 	.short	0x0001
        /*0022*/ 	.short	0x0008
        /*0024*/ 	.byte	0x00, 0xf0, 0x11, 0x00


	//----- nvinfo : EIATTR_KPARAM_INFO
	.align		4
.L_23:
        /*0028*/ 	.byte	0x04, 0x17
        /*002a*/ 	.short	(.L_25 - .L_24)
.L_24:
        /*002c*/ 	.word	0x00000000
        /*0030*/ 	.short	0x0000
        /*0032*/ 	.short	0x0000
        /*0034*/ 	.byte	0x00, 0xf5, 0x21, 0x00


	//----- nvinfo : EIATTR_SPARSE_MMA_MASK
	.align		4
.L_25:
        /*0038*/ 	.byte	0x03, 0x50
        /*003a*/ 	.short	0x0000


	//----- nvinfo : EIATTR_MAXREG_COUNT
	.align		4
        /*003c*/ 	.byte	0x03, 0x1b
        /*003e*/ 	.short	0x00ff


	//----- nvinfo : EIATTR_MERCURY_ISA_VERSION
	.align		4
        /*0040*/ 	.byte	0x03, 0x5f
        /*0042*/ 	.short	0x0101


	//----- nvinfo : EIATTR_VRC_CTA_INIT_COUNT
	.align		4
        /*0044*/ 	.byte	0x02, 0x4a
	.zero		1
	.zero		1


	//----- nvinfo : EIATTR_EXIT_INSTR_OFFSETS
	.align		4
        /*0048*/ 	.byte	0x04, 0x1c
        /*004a*/ 	.short	(.L_27 - .L_26)


	//   ....[0]....
.L_26:
        /*004c*/ 	.word	0x00000070


	//   ....[1]....
        /*0050*/ 	.word	0x000000f0


	//----- nvinfo : EIATTR_CBANK_PARAM_SIZE
	.align		4
.L_27:
        /*0054*/ 	.byte	0x03, 0x19
        /*0056*/ 	.short	0x0010


	//----- nvinfo : EIATTR_PARAM_CBANK
	.align		4
        /*0058*/ 	.byte	0x04, 0x0a
        /*005a*/ 	.short	(.L_29 - .L_28)
	.align		4
.L_28:
        /*005c*/ 	.word	index@(.nv.constant0._Z11vectorScalePffi)
        /*0060*/ 	.short	0x0380
        /*0062*/ 	.short	0x0010


	//----- nvinfo : EIATTR_SW_WAR
	.align		4
.L_29:
        /*0064*/ 	.byte	0x04, 0x36
        /*0066*/ 	.short	(.L_31 - .L_30)
.L_30:
        /*0068*/ 	.word	0x00000008
.L_31:


//--------------------- .nv.info._Z9vectorMulPfS_S_i --------------------------
	.section	.nv.info._Z9vectorMulPfS_S_i,"",@"SHT_CUDA_INFO"
	.sectionflags	@""
	.align	4


	//----- nvinfo : EIATTR_CUDA_API_VERSION
	.align		4
        /*0000*/ 	.byte	0x04, 0x37
        /*0002*/ 	.short	(.L_33 - .L_32)
.L_32:
        /*0004*/ 	.word	0x00000082


	//----- nvinfo : EIATTR_KPARAM_INFO
	.align		4
.L_33:
        /*0008*/ 	.byte	0x04, 0x17
        /*000a*/ 	.short	(.L_35 - .L_34)
.L_34:
        /*000c*/ 	.word	0x00000000
        /*0010*/ 	.short	0x0003
        /*0012*/ 	.short	0x0018
        /*0014*/ 	.byte	0x00, 0xf0, 0x11, 0x00


	//----- nvinfo : EIATTR_KPARAM_INFO
	.align		4
.L_35:
        /*0018*/ 	.byte	0x04, 0x17
        /*001a*/ 	.short	(.L_37 - .L_36)
.L_36:
        /*001c*/ 	.word	0x00000000
        /*0020*/ 	.short	0x0002
        /*0022*/ 	.short	0x0010
        /*0024*/ 	.byte	0x00, 0xf5, 0x21, 0x00


	//----- nvinfo : EIATTR_KPARAM_INFO
	.align		4
.L_37:
        /*0028*/ 	.byte	0x04, 0x17
        /*002a*/ 	.short	(.L_39 - .L_38)
.L_38:
        /*002c*/ 	.word	0x00000000
        /*0030*/ 	.short	0x0001
        /*0032*/ 	.short	0x0008
        /*0034*/ 	.byte	0x00, 0xf5, 0x21, 0x00


	//----- nvinfo : EIATTR_KPARAM_INFO
	.align		4
.L_39:
        /*0038*/ 	.byte	0x04, 0x17
        /*003a*/ 	.short	(.L_41 - .L_40)
.L_40:
        /*003c*/ 	.word	0x00000000
        /*0040*/ 	.short	0x0000
        /*0042*/ 	.short	0x0000
        /*0044*/ 	.byte	0x00, 0xf5, 0x21, 0x00


	//----- nvinfo : EIATTR_SPARSE_MMA_MASK
	.align		4
.L_41:
        /*0048*/ 	.byte	0x03, 0x50
        /*004a*/ 	.short	0x0000


	//----- nvinfo : EIATTR_MAXREG_COUNT
	.align		4
        /*004c*/ 	.byte	0x03, 0x1b
        /*004e*/ 	.short	0x00ff


	//----- nvinfo : EIATTR_MERCURY_ISA_VERSION
	.align		4
        /*0050*/ 	.byte	0x03, 0x5f
        /*0052*/ 	.short	0x0101


	//----- nvinfo : EIATTR_VRC_CTA_INIT_COUNT
	.align		4
        /*0054*/ 	.byte	0x02, 0x4a
	.zero		1
	.zero		1


	//----- nvinfo : EIATTR_EXIT_INSTR_OFFSETS
	.align		4
        /*0058*/ 	.byte	0x04, 0x1c
        /*005a*/ 	.short	(.L_43 - .L_42)


	//   ....[0]....
.L_42:
        /*005c*/ 	.word	0x00000070


	//   ....[1]....
        /*0060*/ 	.word	0x00000130


	//----- nvinfo : EIATTR_CBANK_PARAM_SIZE
	.align		4
.L_43:
        /*0064*/ 	.byte	0x03, 0x19
        /*0066*/ 	.short	0x001c


	//----- nvinfo : EIATTR_PARAM_CBANK
	.align		4
        /*0068*/ 	.byte	0x04, 0x0a
        /*006a*/ 	.short	(.L_45 - .L_44)
	.align		4
.L_44:
        /*006c*/ 	.word	index@(.nv.constant0._Z9vectorMulPfS_S_i)
        /*0070*/ 	.short	0x0380
        /*0072*/ 	.short	0x001c


	//----- nvinfo : EIATTR_SW_WAR
	.align		4
.L_45:
        /*0074*/ 	.byte	0x04, 0x36
        /*0076*/ 	.short	(.L_47 - .L_46)
.L_46:
        /*0078*/ 	.word	0x00000008
.L_47:


//--------------------- .nv.info._Z9vectorAddPfS_S_i --------------------------
	.section	.nv.info._Z9vectorAddPfS_S_i,"",@"SHT_CUDA_INFO"
	.sectionflags	@""
	.align	4


	//----- nvinfo : EIATTR_CUDA_API_VERSION
	.align		4
        /*0000*/ 	.byte	0x04, 0x37
        /*0002*/ 	.short	(.L_49 - .L_48)
.L_48:
        /*0004*/ 	.word	0x00000082


	//----- nvinfo : EIATTR_KPARAM_INFO
	.align		4
.L_49:
        /*0008*/ 	.byte	0x04, 0x17
        /*000a*/ 	.short	(.L_51 - .L_50)
.L_50:
        /*000c*/ 	.word	0x00000000
        /*0010*/ 	.short	0x0003
        /*0012*/ 	.short	0x0018
        /*0014*/ 	.byte	0x00, 0xf0, 0x11, 0x00


	//----- nvinfo : EIATTR_KPARAM_INFO
	.align		4
.L_51:
        /*0018*/ 	.byte	0x04, 0x17
        /*001a*/ 	.short	(.L_53 - .L_52)
.L_52:
        /*001c*/ 	.word	0x00000000
        /*0020*/ 	.short	0x0002
        /*0022*/ 	.short	0x0010
        /*0024*/ 	.byte	0x00, 0xf5, 0x21, 0x00


	//----- nvinfo : EIATTR_KPARAM_INFO
	.align		4
.L_53:
        /*0028*/ 	.byte	0x04, 0x17
        /*002a*/ 	.short	(.L_55 - .L_54)
.L_54:
        /*002c*/ 	.word	0x00000000
        /*0030*/ 	.short	0x0001
        /*0032*/ 	.short	0x0008
        /*0034*/ 	.byte	0x00, 0xf5, 0x21, 0x00


	//----- nvinfo : EIATTR_KPARAM_INFO
	.align		4
.L_55:
        /*0038*/ 	.byte	0x04, 0x17
        /*003a*/ 	.short	(.L_57 - .L_56)
.L_56:
        /*003c*/ 	.word	0x00000000
        /*0040*/ 	.short	0x0000
        /*0042*/ 	.short	0x0000
        /*0044*/ 	.byte	0x00, 0xf5, 0x21, 0x00


	//----- nvinfo : EIATTR_SPARSE_MMA_MASK
	.align		4
.L_57:
        /*0048*/ 	.byte	0x03, 0x50
        /*004a*/ 	.short	0x0000


	//----- nvinfo : EIATTR_MAXREG_COUNT
	.align		4
        /*004c*/ 	.byte	0x03, 0x1b
        /*004e*/ 	.short	0x00ff


	//----- nvinfo : EIATTR_MERCURY_ISA_VERSION
	.align		4
        /*0050*/ 	.byte	0x03, 0x5f
        /*0052*/ 	.short	0x0101


	//----- nvinfo : EIATTR_VRC_CTA_INIT_COUNT
	.align		4
        /*0054*/ 	.byte	0x02, 0x4a
	.zero		1
	.zero		1


	//----- nvinfo : EIATTR_EXIT_INSTR_OFFSETS
	.align		4
        /*0058*/ 	.byte	0x04, 0x1c
        /*005a*/ 	.short	(.L_59 - .L_58)


	//   ....[0]....
.L_58:
        /*005c*/ 	.word	0x00000070


	//   ....[1]....
        /*0060*/ 	.word	0x00000130


	//----- nvinfo : EIATTR_CBANK_PARAM_SIZE
	.align		4
.L_59:
        /*0064*/ 	.byte	0x03, 0x19
        /*0066*/ 	.short	0x001c


	//----- nvinfo : EIATTR_PARAM_CBANK
	.align		4
        /*0068*/ 	.byte	0x04, 0x0a
        /*006a*/ 	.short	(.L_61 - .L_60)
	.align		4
.L_60:
        /*006c*/ 	.word	index@(.nv.constant0._Z9vectorAddPfS_S_i)
        /*0070*/ 	.short	0x0380
        /*0072*/ 	.short	0x001c


	//----- nvinfo : EIATTR_SW_WAR
	.align		4
.L_61:
        /*0074*/ 	.byte	0x04, 0x36
        /*0076*/ 	.short	(.L_63 - .L_62)
.L_62:
        /*0078*/ 	.word	0x00000008
.L_63:


//--------------------- .nv.callgraph             --------------------------
	.section	.nv.callgraph,"",@"SHT_CUDA_CALLGRAPH"
	.align	4
	.sectionentsize	8
	.align		4
        /*0000*/ 	.word	0x00000000
	.align		4
        /*0004*/ 	.word	0xffffffff
	.align		4
        /*0008*/ 	.word	0x00000000
	.align		4
        /*000c*/ 	.word	0xfffffffe
	.align		4
        /*0010*/ 	.word	0x00000000
	.align		4
        /*0014*/ 	.word	0xfffffffd
	.align		4
        /*0018*/ 	.word	0x00000000
	.align		4
        /*001c*/ 	.word	0xfffffffc


//--------------------- .text._Z11vectorScalePffi --------------------------
	.section	.text._Z11vectorScalePffi,"ax",@progbits
	.align	128
        .global         _Z11vectorScalePffi
        .type           _Z11vectorScalePffi,@function
        .size           _Z11vectorScalePffi,(.L_x_3 - _Z11vectorScalePffi)
        .other          _Z11vectorScalePffi,@"STO_CUDA_ENTRY STV_DEFAULT"
_Z11vectorScalePffi:
.text._Z11vectorScalePffi:
[----:B------:R-:W-:Y:S01]  /*0000*/  LDC R1, c[0x0][0x37c] ;  /* 0x0000df00ff017b82 */ /* 0x000fe20000000800 */
[----:B------:R-:W0:Y:S07]  /*0010*/  S2R R0, SR_TID.X ;  /* 0x0000000000007919 */ /* 0x000e2e0000002100 */
[----:B------:R-:W0:Y:S01]  /*0020*/  S2UR UR4, SR_CTAID.X ;  /* 0x00000000000479c3 */ /* 0x000e220000002500 */
[----:B------:R-:W1:Y:S07]  /*0030*/  LDCU UR5, c[0x0][0x38c] ;  /* 0x00007180ff0577ac */ /* 0x000e6e0008000800 */
[----:B------:R-:W0:Y:S02]  /*0040*/  LDC R5, c[0x0][0x360] ;  /* 0x0000d800ff057b82 */ /* 0x000e240000000800 */
[----:B0-----:R-:W-:-:S05]  /*0050*/  IMAD R5, R5, UR4, R0 ;  /* 0x0000000405057c24 */ /* 0x001fca000f8e0200 */
[----:B-1----:R-:W-:-:S13]  /*0060*/  ISETP.GE.AND P0, PT, R5, UR5, PT ;  /* 0x0000000505007c0c */ /* 0x002fda000bf06270 */
[----:B------:R-:W-:Y:S05]  /*0070*/  @P0 EXIT ;  /* 0x000000000000094d */ /* 0x000fea0003800000 */
[----:B------:R-:W0:Y:S01]  /*0080*/  LDC.64 R2, c[0x0][0x380] ;  /* 0x0000e000ff027b82 */ /* 0x000e220000000a00 */
[----:B------:R-:W1:Y:S01]  /*0090*/  LDCU.64 UR4, c[0x0][0x358] ;  /* 0x00006b00ff0477ac */ /* 0x000e620008000a00 */
[----:B------:R-:W2:Y:S01]  /*00a0*/  LDCU UR6, c[0x0][0x388] ;  /* 0x00007100ff0677ac */ /* 0x000ea20008000800 */
[----:B0-----:R-:W-:-:S05]  /*00b0*/  IMAD.WIDE R2, R5, 0x4, R2 ;  /* 0x0000000405027825 */ /* 0x001fca00078e0202 */
[----:B-1----:R-:W2:Y:S02]  /*00c0*/  LDG.E R0, desc[UR4][R2.64] ;  /* 0x0000000402007981 */ /* 0x002ea4000c1e1900 */
[----:B--2---:R-:W-:-:S05]  /*00d0*/  FMUL R5, R0, UR6 ;  /* 0x0000000600057c20 */ /* 0x004fca0008400000 */
[----:B------:R-:W-:Y:S01]  /*00e0*/  STG.E desc[UR4][R2.64], R5 ;  /* 0x0000000502007986 */ /* 0x000fe2000c101904 */
[----:B------:R-:W-:Y:S05]  /*00f0*/  EXIT ;  /* 0x000000000000794d */ /* 0x000fea0003800000 */
.L_x_0:
[----:B------:R-:W-:-:S00]  /*0100*/  BRA `(.L_x_0) ;  /* 0xfffffffc00fc7947 */ /* 0x000fc0000383ffff */
[----:B------:R-:W-:-:S00]  /*0110*/  NOP ;  /* 0x0000000000007918 */ /* 0x000fc00000000000 */
        /* <DEDUP_REMOVED lines=14> */
.L_x_3:


//--------------------- .text._Z9vectorMulPfS_S_i --------------------------
	.section	.text._Z9vectorMulPfS_S_i,"ax",@progbits
	.align	128
        .global         _Z9vectorMulPfS_S_i
        .type           _Z9vectorMulPfS_S_i,@function
        .size           _Z9vectorMulPfS_S_i,(.L_x_4 - _Z9vectorMulPfS_S_i)
        .other          _Z9vectorMulPfS_S_i,@"STO_CUDA_ENTRY STV_DEFAULT"
_Z9vectorMulPfS_S_i:
.text._Z9vectorMulPfS_S_i:
        /* <DEDUP_REMOVED lines=9> */
[----:B------:R-:W1:Y:S07]  /*0090*/  LDCU.64 UR4, c[0x0][0x358] ;  /* 0x00006b00ff0477ac */ /* 0x000e6e0008000a00 */
[----:B------:R-:W2:Y:S08]  /*00a0*/  LDC.64 R4, c[0x0][0x388] ;  /* 0x0000e200ff047b82 */ /* 0x000eb00000000a00 */
[----:B------:R-:W3:Y:S01]  /*00b0*/  LDC.64 R6, c[0x0][0x390] ;  /* 0x0000e400ff067b82 */ /* 0x000ee20000000a00 */
[----:B0-----:R-:W-:-:S06]  /*00c0*/  IMAD.WIDE R2, R9, 0x4, R2 ;  /* 0x0000000409027825 */ /* 0x001fcc00078e0202 */
[----:B-1----:R-:W4:Y:S01]  /*00d0*/  LDG.E R2, desc[UR4][R2.64] ;  /* 0x0000000402027981 */ /* 0x002f22000c1e1900 */
[----:B--2---:R-:W-:-:S06]  /*00e0*/  IMAD.WIDE R4, R9, 0x4, R4 ;  /* 0x0000000409047825 */ /* 0x004fcc00078e0204 */
[----:B------:R-:W4:Y:S01]  /*00f0*/  LDG.E R5, desc[UR4][R4.64] ;  /* 0x0000000404057981 */ /* 0x000f22000c1e1900 */
[----:B---3--:R-:W-:-:S04]  /*0100*/  IMAD.WIDE R6, R9, 0x4, R6 ;  /* 0x0000000409067825 */ /* 0x008fc800078e0206 */
[----:B----4-:R-:W-:-:S05]  /*0110*/  FMUL R9, R2, R5 ;  /* 0x0000000502097220 */ /* 0x010fca0000400000 */
[----:B------:R-:W-:Y:S01]  /*0120*/  STG.E desc[UR4][R6.64], R9 ;  /* 0x0000000906007986 */ /* 0x000fe2000c101904 */
[----:B------:R-:W-:Y:S05]  /*0130*/  EXIT ;  /* 0x000000000000794d */ /* 0x000fea0003800000 */
.L_x_1:
        /* <DEDUP_REMOVED lines=12> */
.L_x_4:


//--------------------- .text._Z9vectorAddPfS_S_i --------------------------
	.section	.text._Z9vectorAddPfS_S_i,"ax",@progbits
	.align	128
        .global         _Z9vectorAddPfS_S_i
        .type           _Z9vectorAddPfS_S_i,@function
        .size           _Z9vectorAddPfS_S_i,(.L_x_5 - _Z9vectorAddPfS_S_i)
        .other          _Z9vectorAddPfS_S_i,@"STO_CUDA_ENTRY STV_DEFAULT"
_Z9vectorAddPfS_S_i:
.text._Z9vectorAddPfS_S_i:
        /* <DEDUP_REMOVED lines=17> */
[----:B----4-:R-:W-:-:S05]  /*0110*/  FADD R9, R2, R5 ;  /* 0x0000000502097221 */ /* 0x010fca0000000000 */
[----:B------:R-:W-:Y:S01]  /*0120*/  STG.E desc[UR4][R6.64], R9 ;  /* 0x0000000906007986 */ /* 0x000fe2000c101904 */
[----:B------:R-:W-:Y:S05]  /*0130*/  EXIT ;  /* 0x000000000000794d */ /* 0x000fea0003800000 */
.L_x_2:
        /* <DEDUP_REMOVED lines=12> */
.L_x_5:


//--------------------- .nv.shared.reserved.0     --------------------------
	.section	.nv.shared.reserved.0,"aw",@nobits
	.weak		__nv_reservedSMEM_offset_0_alias
	.size		__nv_reservedSMEM_offset_0_alias, 0, 64
	.other		__nv_reservedSMEM_offset_0_alias,@"STO_CUDA_RESERVED_SHARED STV_DEFAULT"
__nv_reservedSMEM_offset_0_alias:
	.zero		0
	.zero		64


//--------------------- .nv.constant0._Z11vectorScalePffi --------------------------
	.section	.nv.constant0._Z11vectorScalePffi,"a",@progbits
	.sectionflags	@""
	.align	4
.nv.constant0._Z11vectorScalePffi:
	.zero		912


//--------------------- .nv.constant0._Z9vectorMulPfS_S_i --------------------------
	.section	.nv.constant0._Z9vectorMulPfS_S_i,"a",@progbits
	.sectionflags	@""
	.align	4
.nv.constant0._Z9vectorMulPfS_S_i:
	.zero		924


//--------------------- .nv.constant0._Z9vectorAddPfS_S_i --------------------------
	.section	.nv.constant0._Z9vectorAddPfS_S_i,"a",@progbits
	.sectionflags	@""
	.align	4
.nv.constant0._Z9vectorAddPfS_S_i:
	.zero		924


//--------------------- SYMBOLS --------------------------

	.type		.nv.reservedSmem.offset0,@object
	.size		.nv.reservedSmem.offset0,0x4
